//
// Generated by NVIDIA NVVM Compiler
//
// Compiler Build ID: CL-36424714
// Cuda compilation tools, release 13.0, V13.0.88
// Based on NVVM 20.0.0
//

.version 9.0
.target sm_100
.address_size 64

	// .globl	_Z8Sgemv_v2ILi2EEvPfS0_S0_ii

.visible .entry _Z8Sgemv_v2ILi2EEvPfS0_S0_ii(
	.param .u64 .ptr .align 1 _Z8Sgemv_v2ILi2EEvPfS0_S0_ii_param_0,
	.param .u64 .ptr .align 1 _Z8Sgemv_v2ILi2EEvPfS0_S0_ii_param_1,
	.param .u64 .ptr .align 1 _Z8Sgemv_v2ILi2EEvPfS0_S0_ii_param_2,
	.param .u32 _Z8Sgemv_v2ILi2EEvPfS0_S0_ii_param_3,
	.param .u32 _Z8Sgemv_v2ILi2EEvPfS0_S0_ii_param_4
)
{
	.reg .pred 	%p<7>;
	.reg .b32 	%r<23>;
	.reg .b32 	%f<12>;
	.reg .b64 	%rd<14>;

	ld.param.u64 	%rd1, [_Z8Sgemv_v2ILi2EEvPfS0_S0_ii_param_0];
	ld.param.u64 	%rd2, [_Z8Sgemv_v2ILi2EEvPfS0_S0_ii_param_1];
	ld.param.u64 	%rd3, [_Z8Sgemv_v2ILi2EEvPfS0_S0_ii_param_2];
	ld.param.u32 	%r4, [_Z8Sgemv_v2ILi2EEvPfS0_S0_ii_param_3];
	ld.param.u32 	%r3, [_Z8Sgemv_v2ILi2EEvPfS0_S0_ii_param_4];
	mov.u32 	%r5, %ctaid.x;
	mov.u32 	%r1, %tid.x;
	mov.u32 	%r6, %tid.y;
	mov.u32 	%r7, %ntid.y;
	mad.lo.s32 	%r8, %r5, %r7, %r6;
	shl.b32 	%r9, %r8, 1;
	shr.u32 	%r10, %r1, 4;
	and.b32  	%r11, %r10, 1;
	or.b32  	%r2, %r9, %r11;
	setp.ge.s32 	%p1, %r2, %r4;
	@%p1 bra 	$L__BB0_3;
	cvta.to.global.u64 	%rd4, %rd1;
	cvta.to.global.u64 	%rd5, %rd2;
	and.b32  	%r12, %r1, 15;
	mad.lo.s32 	%r13, %r3, %r2, %r12;
	mul.wide.s32 	%rd6, %r13, 4;
	add.s64 	%rd7, %rd4, %rd6;
	ld.global.f32 	%f2, [%rd7];
	shl.b32 	%r14, %r1, 2;
	cvt.u64.u32 	%rd8, %r14;
	and.b64  	%rd9, %rd8, 60;
	add.s64 	%rd10, %rd5, %rd9;
	ld.global.f32 	%f3, [%rd10];
	fma.rn.f32 	%f4, %f2, %f3, 0f00000000;
	mov.b32 	%r15, %f4;
	shfl.sync.down.b32	%r16|%p2, %r15, 8, 31, -1;
	mov.b32 	%f5, %r16;
	add.f32 	%f6, %f4, %f5;
	mov.b32 	%r17, %f6;
	shfl.sync.down.b32	%r18|%p3, %r17, 4, 31, -1;
	mov.b32 	%f7, %r18;
	add.f32 	%f8, %f6, %f7;
	mov.b32 	%r19, %f8;
	shfl.sync.down.b32	%r20|%p4, %r19, 2, 31, -1;
	mov.b32 	%f9, %r20;
	add.f32 	%f10, %f8, %f9;
	mov.b32 	%r21, %f10;
	shfl.sync.down.b32	%r22|%p5, %r21, 1, 31, -1;
	mov.b32 	%f11, %r22;
	add.f32 	%f1, %f10, %f11;
	setp.ne.s32 	%p6, %r12, 0;
	@%p6 bra 	$L__BB0_3;
	cvta.to.global.u64 	%rd11, %rd3;
	mul.wide.s32 	%rd12, %r2, 4;
	add.s64 	%rd13, %rd11, %rd12;
	st.global.f32 	[%rd13], %f1;
$L__BB0_3:
	ret;

}


// ===== COMPILED SASS (sm_100) =====

	.target	sm_100

	.elftype	@"ET_EXEC"


//--------------------- .note.nv.tkinfo           --------------------------
	.section	.note.nv.tkinfo,"",@"SHT_NOTE"
	.sectionflags	@"SHF_NOTE_NV_TKINFO"
	.tkinfo
        /*0018*/ 	.word	0x00000002
        /*0030*/ 	.string	""
        /*0030*/ 	.string	"ptxas"
        /*0030*/ 	.string	"Cuda compilation tools, release 13.0, V13.0.88"
        /*0030*/ 	.string	"Build cuda_13.0.r13.0/compiler.36424714_0"
        /*0030*/ 	.string	"-arch sm_100 -m 64 "



//--------------------- .note.nv.cuinfo           --------------------------
	.section	.note.nv.cuinfo,"",@"SHT_NOTE"
	.sectionflags	@"SHF_NOTE_NV_CUINFO"
        /*0018*/ 	.short	0x0002
        /*001a*/ 	.short	0x0064
        /*001c*/ 	.short	0x0082
	.zero		2


//--------------------- .nv.info                  --------------------------
	.section	.nv.info,"",@"SHT_CUDA_INFO"
	.align	4


	//----- nvinfo : EIATTR_REGCOUNT
	.align		4
        /*0000*/ 	.byte	0x04, 0x2f
        /*0002*/ 	.short	(.L_1 - .L_0)
	.align		4
.L_0:
        /*0004*/ 	.word	index@(_Z8Sgemv_v2ILi2EEvPfS0_S0_ii)
        /*0008*/ 	.word	0x0000000e


	//----- nvinfo : EIATTR_FRAME_SIZE
	.align		4
.L_1:
        /*000c*/ 	.byte	0x04, 0x11
        /*000e*/ 	.short	(.L_3 - .L_2)
	.align		4
.L_2:
        /*0010*/ 	.word	index@(_Z8Sgemv_v2ILi2EEvPfS0_S0_ii)
        /*0014*/ 	.word	0x00000000


	//----- nvinfo : EIATTR_MIN_STACK_SIZE
	.align		4
.L_3:
        /*0018*/ 	.byte	0x04, 0x12
        /*001a*/ 	.short	(.L_5 - .L_4)
	.align		4
.L_4:
        /*001c*/ 	.word	index@(_Z8Sgemv_v2ILi2EEvPfS0_S0_ii)
        /*0020*/ 	.word	0x00000000
.L_5:


//--------------------- .nv.compat                --------------------------
	.section	.nv.compat,"",@"SHT_CUDA_COMPAT_INFO"
	.align	4
        /*0000*/ 	.byte	0x02, 0x09, 0x00, 0x00, 0x02, 0x02, 0x01, 0x00, 0x02, 0x05, 0x05, 0x00, 0x03, 0x07, 0x01, 0x01
        /*0010*/ 	.byte	0x02, 0x03, 0x00, 0x00, 0x02, 0x06, 0x01, 0x00, 0x04, 0x0b, 0x08, 0x00, 0x09, 0x00, 0x00, 0x00
        /*0020*/ 	.byte	0x00, 0x00, 0x00, 0x00


//--------------------- .nv.info._Z8Sgemv_v2ILi2EEvPfS0_S0_ii --------------------------
	.section	.nv.info._Z8Sgemv_v2ILi2EEvPfS0_S0_ii,"",@"SHT_CUDA_INFO"
	.sectionflags	@""
	.align	4


	//----- nvinfo : EIATTR_CUDA_API_VERSION
	.align		4
        /*0000*/ 	.byte	0x04, 0x37
        /*0002*/ 	.short	(.L_7 - .L_6)
.L_6:
        /*0004*/ 	.word	0x00000082


	//----- nvinfo : EIATTR_KPARAM_INFO
	.align		4
.L_7:
        /*0008*/ 	.byte	0x04, 0x17
        /*000a*/ 	.short	(.L_9 - .L_8)
.L_8:
        /*000c*/ 	.word	0x00000000
        /*0010*/ 	.short	0x0004
        /*0012*/ 	.short	0x001c
        /*0014*/ 	.byte	0x00, 0xf0, 0x11, 0x00


	//----- nvinfo : EIATTR_KPARAM_INFO
	.align		4
.L_9:
        /*0018*/ 	.byte	0x04, 0x17
        /*001a*/ 	.short	(.L_11 - .L_10)
.L_10:
        /*001c*/ 	.word	0x00000000
        /*0020*/ 	.short	0x0003
        /*0022*/ 	.short	0x0018
        /*0024*/ 	.byte	0x00, 0xf0, 0x11, 0x00


	//----- nvinfo : EIATTR_KPARAM_INFO
	.align		4
.L_11:
        /*0028*/ 	.byte	0x04, 0x17
        /*002a*/ 	.short	(.L_13 - .L_12)
.L_12:
        /*002c*/ 	.word	0x00000000
        /*0030*/ 	.short	0x0002
        /*0032*/ 	.short	0x0010
        /*0034*/ 	.byte	0x00, 0xf5, 0x21, 0x00


	//----- nvinfo : EIATTR_KPARAM_INFO
	.align		4
.L_13:
        /*0038*/ 	.byte	0x04, 0x17
        /*003a*/ 	.short	(.L_15 - .L_14)
.L_14:
        /*003c*/ 	.word	0x00000000
        /*0040*/ 	.short	0x0001
        /*0042*/ 	.short	0x0008
        /*0044*/ 	.byte	0x00, 0xf5, 0x21, 0x00


	//----- nvinfo : EIATTR_KPARAM_INFO
	.align		4
.L_15:
        /*0048*/ 	.byte	0x04, 0x17
        /*004a*/ 	.short	(.L_17 - .L_16)
.L_16:
        /*004c*/ 	.word	0x00000000
        /*0050*/ 	.short	0x0000
        /*0052*/ 	.short	0x0000
        /*0054*/ 	.byte	0x00, 0xf5, 0x21, 0x00


	//----- nvinfo : EIATTR_SPARSE_MMA_MASK
	.align		4
.L_17:
        /*0058*/ 	.byte	0x03, 0x50
        /*005a*/ 	.short	0x0000


	//----- nvinfo : EIATTR_MAXREG_COUNT
	.align		4
        /*005c*/ 	.byte	0x03, 0x1b
        /*005e*/ 	.short	0x00ff


	//----- nvinfo : EIATTR_MERCURY_ISA_VERSION
	.align		4
        /*0060*/ 	.byte	0x03, 0x5f
        /*0062*/ 	.short	0x0101


	//----- nvinfo : EIATTR_COOP_GROUP_MASK_REGIDS
	.align		4
        /*0064*/ 	.byte	0x04, 0x29
        /*0066*/ 	.short	(.L_19 - .L_18)


	//   ....[0]....
.L_18:
        /*0068*/ 	.word	0xffffffff


	//   ....[1]....
        /*006c*/ 	.word	0xffffffff


	//   ....[2]....
        /*0070*/ 	.word	0xffffffff


	//   ....[3]....
        /*0074*/ 	.word	0xffffffff


	//----- nvinfo : EIATTR_COOP_GROUP_INSTR_OFFSETS
	.align		4
.L_19:
        /*0078*/ 	.byte	0x04, 0x28
        /*007a*/ 	.short	(.L_21 - .L_20)


	//   ....[0]....
.L_20:
        /*007c*/ 	.word	0x000001a0


	//   ....[1]....
        /*0080*/ 	.word	0x000001c0


	//   ....[2]....
        /*0084*/ 	.word	0x000001e0


	//   ....[3]....
        /*0088*/ 	.word	0x00000200


	//----- nvinfo : EIATTR_VRC_CTA_INIT_COUNT
	.align		4
.L_21:
        /*008c*/ 	.byte	0x02, 0x4a
	.zero		1
	.zero		1


	//----- nvinfo : EIATTR_EXIT_INSTR_OFFSETS
	.align		4
        /*0090*/ 	.byte	0x04, 0x1c
        /*0092*/ 	.short	(.L_23 - .L_22)


	//   ....[0]....
.L_22:
        /*0094*/ 	.word	0x000000b0


	//   ....[1]....
        /*0098*/ 	.word	0x00000210


	//   ....[2]....
        /*009c*/ 	.word	0x00000260


	//----- nvinfo : EIATTR_CBANK_PARAM_SIZE
	.align		4
.L_23:
        /*00a0*/ 	.byte	0x03, 0x19
        /*00a2*/ 	.short	0x0020


	//----- nvinfo : EIATTR_PARAM_CBANK
	.align		4
        /*00a4*/ 	.byte	0x04, 0x0a
        /*00a6*/ 	.short	(.L_25 - .L_24)
	.align		4
.L_24:
        /*00a8*/ 	.word	index@(.nv.constant0._Z8Sgemv_v2ILi2EEvPfS0_S0_ii)
        /*00ac*/ 	.short	0x0380
        /*00ae*/ 	.short	0x0020


	//----- nvinfo : EIATTR_SW_WAR
	.align		4
.L_25:
        /*00b0*/ 	.byte	0x04, 0x36
        /*00b2*/ 	.short	(.L_27 - .L_26)
.L_26:
        /*00b4*/ 	.word	0x00000008
.L_27:


//--------------------- .nv.callgraph             --------------------------
	.section	.nv.callgraph,"",@"SHT_CUDA_CALLGRAPH"
	.align	4
	.sectionentsize	8
	.align		4
        /*0000*/ 	.word	0x00000000
	.align		4
        /*0004*/ 	.word	0xffffffff
	.align		4
        /*0008*/ 	.word	0x00000000
	.align		4
        /*000c*/ 	.word	0xfffffffe
	.align		4
        /*0010*/ 	.word	0x00000000
	.align		4
        /*0014*/ 	.word	0xfffffffd
	.align		4
        /*0018*/ 	.word	0x00000000
	.align		4
        /*001c*/ 	.word	0xfffffffc


//--------------------- .text._Z8Sgemv_v2ILi2EEvPfS0_S0_ii --------------------------
	.section	.text._Z8Sgemv_v2ILi2EEvPfS0_S0_ii,"ax",@progbits
	.align	128
        .global         _Z8Sgemv_v2ILi2EEvPfS0_S0_ii
        .type           _Z8Sgemv_v2ILi2EEvPfS0_S0_ii,@function
        .size           _Z8Sgemv_v2ILi2EEvPfS0_S0_ii,(.L_x_1 - _Z8Sgemv_v2ILi2EEvPfS0_S0_ii)
        .other          _Z8Sgemv_v2ILi2EEvPfS0_S0_ii,@"STO_CUDA_ENTRY STV_DEFAULT"
_Z8Sgemv_v2ILi2EEvPfS0_S0_ii:
.text._Z8Sgemv_v2ILi2EEvPfS0_S0_ii:
[----:B------:R-:W-:Y:S01]  /*0000*/  LDC R1, c[0x0][0x37c] ;  /* 0x0000df00ff017b82 */ /* 0x000fe20000000800 */
[----:B------:R-:W0:Y:S07]  /*0010*/  S2R R5, SR_TID.X ;  /* 0x0000000000057919 */ /* 0x000e2e0000002100 */
[----:B------:R-:W1:Y:S01]  /*0020*/  S2UR UR4, SR_CTAID.X ;  /* 0x00000000000479c3 */ /* 0x000e620000002500 */
[----:B------:R-:W2:Y:S01]  /*0030*/  LDCU UR5, c[0x0][0x398] ;  /* 0x00007300ff0577ac */ /* 0x000ea20008000800 */
[----:B------:R-:W1:Y:S06]  /*0040*/  S2R R0, SR_TID.Y ;  /* 0x0000000000007919 */ /* 0x000e6c0000002200 */
[----:B------:R-:W1:Y:S01]  /*0050*/  LDC R3, c[0x0][0x364] ;  /* 0x0000d900ff037b82 */ /* 0x000e620000000800 */
[----:B0-----:R-:W-:Y:S01]  /*0060*/  SHF.R.U32.HI R2, RZ, 0x4, R5 ;  /* 0x00000004ff027819 */ /* 0x001fe20000011605 */
[----:B-1----:R-:W-:-:S03]  /*0070*/  IMAD R0, R3, UR4, R0 ;  /* 0x0000000403007c24 */ /* 0x002fc6000f8e0200 */
[----:B------:R-:W-:-:S04]  /*0080*/  LOP3.LUT R3, R2, 0x1, RZ, 0xc0, !PT ;  /* 0x0000000102037812 */ /* 0x000fc800078ec0ff */
[----:B------:R-:W-:-:S04]  /*0090*/  LEA R7, R0, R3, 0x1 ;  /* 0x0000000300077211 */ /* 0x000fc800078e08ff */
[----:B--2---:R-:W-:-:S13]  /*00a0*/  ISETP.GE.AND P0, PT, R7, UR5, PT ;  /* 0x0000000507007c0c */ /* 0x004fda000bf06270 */
[----:B------:R-:W-:Y:S05]  /*00b0*/  @P0 EXIT ;  /* 0x000000000000094d */ /* 0x000fea0003800000 */
[----:B------:R-:W0:Y:S01]  /*00c0*/  LDC.64 R2, c[0x0][0x380] ;  /* 0x0000e000ff027b82 */ /* 0x000e220000000a00 */
[----:B------:R-:W1:Y:S01]  /*00d0*/  LDCU UR6, c[0x0][0x39c] ;  /* 0x00007380ff0677ac */ /* 0x000e620008000800 */
[C---:B------:R-:W-:Y:S02]  /*00e0*/  SHF.L.U32 R4, R5.reuse, 0x2, RZ ;  /* 0x0000000205047819 */ /* 0x040fe400000006ff */
[----:B------:R-:W-:Y:S01]  /*00f0*/  LOP3.LUT P0, R0, R5, 0xf, RZ, 0xc0, !PT ;  /* 0x0000000f05007812 */ /* 0x000fe2000780c0ff */
[----:B------:R-:W2:Y:S01]  /*0100*/  LDCU.64 UR8, c[0x0][0x388] ;  /* 0x00007100ff0877ac */ /* 0x000ea20008000a00 */
[----:B------:R-:W-:Y:S01]  /*0110*/  LOP3.LUT R4, R4, 0x3c, RZ, 0xc0, !PT ;  /* 0x0000003c04047812 */ /* 0x000fe200078ec0ff */
[----:B------:R-:W3:Y:S02]  /*0120*/  LDCU.64 UR4, c[0x0][0x358] ;  /* 0x00006b00ff0477ac */ /* 0x000ee40008000a00 */
[----:B-1----:R-:W-:Y:S01]  /*0130*/  IMAD R5, R7, UR6, R0 ;  /* 0x0000000607057c24 */ /* 0x002fe2000f8e0200 */
[----:B--2---:R-:W-:-:S03]  /*0140*/  IADD3 R4, P1, PT, R4, UR8, RZ ;  /* 0x0000000804047c10 */ /* 0x004fc6000ff3e0ff */
[----:B0-----:R-:W-:Y:S01]  /*0150*/  IMAD.WIDE R2, R5, 0x4, R2 ;  /* 0x0000000405027825 */ /* 0x001fe200078e0202 */
[----:B------:R-:W-:-:S04]  /*0160*/  IADD3.X R5, PT, PT, RZ, UR9, RZ, P1, !PT ;  /* 0x00000009ff057c10 */ /* 0x000fc80008ffe4ff */
[----:B---3--:R-:W2:Y:S04]  /*0170*/  LDG.E R0, desc[UR4][R2.64] ;  /* 0x0000000402007981 */ /* 0x008ea8000c1e1900 */
[----:B------:R-:W2:Y:S02]  /*0180*/  LDG.E R5, desc[UR4][R4.64] ;  /* 0x0000000404057981 */ /* 0x000ea4000c1e1900 */
[----:B--2---:R-:W-:-:S05]  /*0190*/  FFMA R0, R0, R5, RZ ;  /* 0x0000000500007223 */ /* 0x004fca00000000ff */
[----:B------:R-:W0:Y:S02]  /*01a0*/  SHFL.DOWN PT, R9, R0, 0x8, 0x1f ;  /* 0x09001f0000097f89 */ /* 0x000e2400000e0000 */
[----:B0-----:R-:W-:-:S05]  /*01b0*/  FADD R9, R0, R9 ;  /* 0x0000000900097221 */ /* 0x001fca0000000000 */
[----:B------:R-:W0:Y:S02]  /*01c0*/  SHFL.DOWN PT, R6, R9, 0x4, 0x1f ;  /* 0x08801f0009067f89 */ /* 0x000e2400000e0000 */
[----:B0-----:R-:W-:-:S05]  /*01d0*/  FADD R6, R9, R6 ;  /* 0x0000000609067221 */ /* 0x001fca0000000000 */
[----:B------:R-:W0:Y:S02]  /*01e0*/  SHFL.DOWN PT, R11, R6, 0x2, 0x1f ;  /* 0x08401f00060b7f89 */ /* 0x000e2400000e0000 */
[----:B0-----:R-:W-:-:S05]  /*01f0*/  FADD R11, R6, R11 ;  /* 0x0000000b060b7221 */ /* 0x001fca0000000000 */
[----:B------:R0:W1:Y:S01]  /*0200*/  SHFL.DOWN PT, R8, R11, 0x1, 0x1f ;  /* 0x08201f000b087f89 */ /* 0x00006200000e0000 */
[----:B------:R-:W-:Y:S05]  /*0210*/  @P0 EXIT ;  /* 0x000000000000094d */ /* 0x000fea0003800000 */
[----:B------:R-:W2:Y:S01]  /*0220*/  LDC.64 R2, c[0x0][0x390] ;  /* 0x0000e400ff027b82 */ /* 0x000ea20000000a00 */
[----:B01----:R-:W-:Y:S01]  /*0230*/  FADD R11, R11, R8 ;  /* 0x000000080b0b7221 */ /* 0x003fe20000000000 */
[----:B--2---:R-:W-:-:S05]  /*0240*/  IMAD.WIDE R2, R7, 0x4, R2 ;  /* 0x0000000407027825 */ /* 0x004fca00078e0202 */
[----:B------:R-:W-:Y:S01]  /*0250*/  STG.E desc[UR4][R2.64], R11 ;  /* 0x0000000b02007986 */ /* 0x000fe2000c101904 */
[----:B------:R-:W-:Y:S05]  /*0260*/  EXIT ;  /* 0x000000000000794d */ /* 0x000fea0003800000 */
.L_x_0:
[----:B------:R-:W-:-:S00]  /*0270*/  BRA `(.L_x_0) ;  /* 0xfffffffc00fc7947 */ /* 0x000fc0000383ffff */
[----:B------:R-:W-:-:S00]  /*0280*/  NOP ;  /* 0x0000000000007918 */ /* 0x000fc00000000000 */
[----:B------:R-:W-:-:S00]  /*0290*/  NOP ;  /* 0x0000000000007918 */ /* 0x000fc00000000000 */
[----:B------:R-:W-:-:S00]  /*02a0*/  NOP ;  /* 0x0000000000007918 */ /* 0x000fc00000000000 */
[----:B------:R-:W-:-:S00]  /*02b0*/  NOP ;  /* 0x0000000000007918 */ /* 0x000fc00000000000 */
[----:B------:R-:W-:-:S00]  /*02c0*/  NOP ;  /* 0x0000000000007918 */ /* 0x000fc00000000000 */
[----:B------:R-:W-:-:S00]  /*02d0*/  NOP ;  /* 0x0000000000007918 */ /* 0x000fc00000000000 */
[----:B------:R-:W-:-:S00]  /*02e0*/  NOP ;  /* 0x0000000000007918 */ /* 0x000fc00000000000 */
[----:B------:R-:W-:-:S00]  /*02f0*/  NOP ;  /* 0x0000000000007918 */ /* 0x000fc00000000000 */
.L_x_1:


//--------------------- .nv.shared.reserved.0     --------------------------
	.section	.nv.shared.reserved.0,"aw",@nobits
	.weak		__nv_reservedSMEM_offset_0_alias
	.size		__nv_reservedSMEM_offset_0_alias, 0, 64
	.other		__nv_reservedSMEM_offset_0_alias,@"STO_CUDA_RESERVED_SHARED STV_DEFAULT"
__nv_reservedSMEM_offset_0_alias:
	.zero		0
	.zero		64


//--------------------- .nv.constant0._Z8Sgemv_v2ILi2EEvPfS0_S0_ii --------------------------
	.section	.nv.constant0._Z8Sgemv_v2ILi2EEvPfS0_S0_ii,"a",@progbits
	.sectionflags	@""
	.align	4
.nv.constant0._Z8Sgemv_v2ILi2EEvPfS0_S0_ii:
	.zero		928


//--------------------- SYMBOLS --------------------------

	.type		.nv.reservedSmem.offset0,@object
	.size		.nv.reservedSmem.offset0,0x4
